//
// Generated by NVIDIA NVVM Compiler
//
// Compiler Build ID: CL-36424714
// Cuda compilation tools, release 13.0, V13.0.88
// Based on NVVM 20.0.0
//

.version 9.0
.target sm_100
.address_size 64

	// .globl	_Z9tdfc_vadddPdS_S_i

.visible .entry _Z9tdfc_vadddPdS_S_i(
	.param .f64 _Z9tdfc_vadddPdS_S_i_param_0,
	.param .u64 .ptr .align 1 _Z9tdfc_vadddPdS_S_i_param_1,
	.param .u64 .ptr .align 1 _Z9tdfc_vadddPdS_S_i_param_2,
	.param .u64 .ptr .align 1 _Z9tdfc_vadddPdS_S_i_param_3,
	.param .u32 _Z9tdfc_vadddPdS_S_i_param_4
)
{
	.reg .pred 	%p<2>;
	.reg .b32 	%r<6>;
	.reg .b64 	%rd<11>;
	.reg .b64 	%fd<5>;

	ld.param.f64 	%fd1, [_Z9tdfc_vadddPdS_S_i_param_0];
	ld.param.u64 	%rd1, [_Z9tdfc_vadddPdS_S_i_param_1];
	ld.param.u64 	%rd2, [_Z9tdfc_vadddPdS_S_i_param_2];
	ld.param.u64 	%rd3, [_Z9tdfc_vadddPdS_S_i_param_3];
	ld.param.u32 	%r2, [_Z9tdfc_vadddPdS_S_i_param_4];
	mov.u32 	%r3, %ctaid.x;
	mov.u32 	%r4, %ntid.x;
	mov.u32 	%r5, %tid.x;
	mad.lo.s32 	%r1, %r3, %r4, %r5;
	setp.ge.s32 	%p1, %r1, %r2;
	@%p1 bra 	$L__BB0_2;
	cvta.to.global.u64 	%rd4, %rd1;
	cvta.to.global.u64 	%rd5, %rd2;
	cvta.to.global.u64 	%rd6, %rd3;
	mul.wide.s32 	%rd7, %r1, 8;
	add.s64 	%rd8, %rd4, %rd7;
	ld.global.f64 	%fd2, [%rd8];
	add.s64 	%rd9, %rd5, %rd7;
	ld.global.f64 	%fd3, [%rd9];
	fma.rn.f64 	%fd4, %fd1, %fd2, %fd3;
	add.s64 	%rd10, %rd6, %rd7;
	st.global.f64 	[%rd10], %fd4;
$L__BB0_2:
	ret;

}


// ===== COMPILED SASS (sm_100) =====

	.target	sm_100

	.elftype	@"ET_EXEC"


//--------------------- .note.nv.tkinfo           --------------------------
	.section	.note.nv.tkinfo,"",@"SHT_NOTE"
	.sectionflags	@"SHF_NOTE_NV_TKINFO"
	.tkinfo
        /*0018*/ 	.word	0x00000002
        /*0030*/ 	.string	""
        /*0030*/ 	.string	"ptxas"
        /*0030*/ 	.string	"Cuda compilation tools, release 13.0, V13.0.88"
        /*0030*/ 	.string	"Build cuda_13.0.r13.0/compiler.36424714_0"
        /*0030*/ 	.string	"-arch sm_100 -m 64 "



//--------------------- .note.nv.cuinfo           --------------------------
	.section	.note.nv.cuinfo,"",@"SHT_NOTE"
	.sectionflags	@"SHF_NOTE_NV_CUINFO"
        /*0018*/ 	.short	0x0002
        /*001a*/ 	.short	0x0064
        /*001c*/ 	.short	0x0082
	.zero		2


//--------------------- .nv.info                  --------------------------
	.section	.nv.info,"",@"SHT_CUDA_INFO"
	.align	4


	//----- nvinfo : EIATTR_REGCOUNT
	.align		4
        /*0000*/ 	.byte	0x04, 0x2f
        /*0002*/ 	.short	(.L_1 - .L_0)
	.align		4
.L_0:
        /*0004*/ 	.word	index@(_Z9tdfc_vadddPdS_S_i)
        /*0008*/ 	.word	0x0000000e


	//----- nvinfo : EIATTR_FRAME_SIZE
	.align		4
.L_1:
        /*000c*/ 	.byte	0x04, 0x11
        /*000e*/ 	.short	(.L_3 - .L_2)
	.align		4
.L_2:
        /*0010*/ 	.word	index@(_Z9tdfc_vadddPdS_S_i)
        /*0014*/ 	.word	0x00000000


	//----- nvinfo : EIATTR_MIN_STACK_SIZE
	.align		4
.L_3:
        /*0018*/ 	.byte	0x04, 0x12
        /*001a*/ 	.short	(.L_5 - .L_4)
	.align		4
.L_4:
        /*001c*/ 	.word	index@(_Z9tdfc_vadddPdS_S_i)
        /*0020*/ 	.word	0x00000000
.L_5:


//--------------------- .nv.compat                --------------------------
	.section	.nv.compat,"",@"SHT_CUDA_COMPAT_INFO"
	.align	4
        /*0000*/ 	.byte	0x02, 0x09, 0x00, 0x00, 0x02, 0x02, 0x01, 0x00, 0x02, 0x05, 0x05, 0x00, 0x03, 0x07, 0x01, 0x01
        /*0010*/ 	.byte	0x02, 0x03, 0x00, 0x00, 0x02, 0x06, 0x01, 0x00, 0x04, 0x0b, 0x08, 0x00, 0x01, 0x00, 0x00, 0x00
        /*0020*/ 	.byte	0x00, 0x00, 0x00, 0x00


//--------------------- .nv.info._Z9tdfc_vadddPdS_S_i --------------------------
	.section	.nv.info._Z9tdfc_vadddPdS_S_i,"",@"SHT_CUDA_INFO"
	.sectionflags	@""
	.align	4


	//----- nvinfo : EIATTR_CUDA_API_VERSION
	.align		4
        /*0000*/ 	.byte	0x04, 0x37
        /*0002*/ 	.short	(.L_7 - .L_6)
.L_6:
        /*0004*/ 	.word	0x00000082


	//----- nvinfo : EIATTR_KPARAM_INFO
	.align		4
.L_7:
        /*0008*/ 	.byte	0x04, 0x17
        /*000a*/ 	.short	(.L_9 - .L_8)
.L_8:
        /*000c*/ 	.word	0x00000000
        /*0010*/ 	.short	0x0004
        /*0012*/ 	.short	0x0020
        /*0014*/ 	.byte	0x00, 0xf0, 0x11, 0x00


	//----- nvinfo : EIATTR_KPARAM_INFO
	.align		4
.L_9:
        /*0018*/ 	.byte	0x04, 0x17
        /*001a*/ 	.short	(.L_11 - .L_10)
.L_10:
        /*001c*/ 	.word	0x00000000
        /*0020*/ 	.short	0x0003
        /*0022*/ 	.short	0x0018
        /*0024*/ 	.byte	0x00, 0xf5, 0x21, 0x00


	//----- nvinfo : EIATTR_KPARAM_INFO
	.align		4
.L_11:
        /*0028*/ 	.byte	0x04, 0x17
        /*002a*/ 	.short	(.L_13 - .L_12)
.L_12:
        /*002c*/ 	.word	0x00000000
        /*0030*/ 	.short	0x0002
        /*0032*/ 	.short	0x0010
        /*0034*/ 	.byte	0x00, 0xf5, 0x21, 0x00


	//----- nvinfo : EIATTR_KPARAM_INFO
	.align		4
.L_13:
        /*0038*/ 	.byte	0x04, 0x17
        /*003a*/ 	.short	(.L_15 - .L_14)
.L_14:
        /*003c*/ 	.word	0x00000000
        /*0040*/ 	.short	0x0001
        /*0042*/ 	.short	0x0008
        /*0044*/ 	.byte	0x00, 0xf5, 0x21, 0x00


	//----- nvinfo : EIATTR_KPARAM_INFO
	.align		4
.L_15:
        /*0048*/ 	.byte	0x04, 0x17
        /*004a*/ 	.short	(.L_17 - .L_16)
.L_16:
        /*004c*/ 	.word	0x00000000
        /*0050*/ 	.short	0x0000
        /*0052*/ 	.short	0x0000
        /*0054*/ 	.byte	0x00, 0xf0, 0x21, 0x00


	//----- nvinfo : EIATTR_SPARSE_MMA_MASK
	.align		4
.L_17:
        /*0058*/ 	.byte	0x03, 0x50
        /*005a*/ 	.short	0x0000


	//----- nvinfo : EIATTR_MAXREG_COUNT
	.align		4
        /*005c*/ 	.byte	0x03, 0x1b
        /*005e*/ 	.short	0x00ff


	//----- nvinfo : EIATTR_MERCURY_ISA_VERSION
	.align		4
        /*0060*/ 	.byte	0x03, 0x5f
        /*0062*/ 	.short	0x0101


	//----- nvinfo : EIATTR_VRC_CTA_INIT_COUNT
	.align		4
        /*0064*/ 	.byte	0x02, 0x4a
	.zero		1
	.zero		1


	//----- nvinfo : EIATTR_EXIT_INSTR_OFFSETS
	.align		4
        /*0068*/ 	.byte	0x04, 0x1c
        /*006a*/ 	.short	(.L_19 - .L_18)


	//   ....[0]....
.L_18:
        /*006c*/ 	.word	0x00000070


	//   ....[1]....
        /*0070*/ 	.word	0x00000140


	//----- nvinfo : EIATTR_CBANK_PARAM_SIZE
	.align		4
.L_19:
        /*0074*/ 	.byte	0x03, 0x19
        /*0076*/ 	.short	0x0024


	//----- nvinfo : EIATTR_PARAM_CBANK
	.align		4
        /*0078*/ 	.byte	0x04, 0x0a
        /*007a*/ 	.short	(.L_21 - .L_20)
	.align		4
.L_20:
        /*007c*/ 	.word	index@(.nv.constant0._Z9tdfc_vadddPdS_S_i)
        /*0080*/ 	.short	0x0380
        /*0082*/ 	.short	0x0024


	//----- nvinfo : EIATTR_SW_WAR
	.align		4
.L_21:
        /*0084*/ 	.byte	0x04, 0x36
        /*0086*/ 	.short	(.L_23 - .L_22)
.L_22:
        /*0088*/ 	.word	0x00000008
.L_23:


//--------------------- .nv.callgraph             --------------------------
	.section	.nv.callgraph,"",@"SHT_CUDA_CALLGRAPH"
	.align	4
	.sectionentsize	8
	.align		4
        /*0000*/ 	.word	0x00000000
	.align		4
        /*0004*/ 	.word	0xffffffff
	.align		4
        /*0008*/ 	.word	0x00000000
	.align		4
        /*000c*/ 	.word	0xfffffffe
	.align		4
        /*0010*/ 	.word	0x00000000
	.align		4
        /*0014*/ 	.word	0xfffffffd
	.align		4
        /*0018*/ 	.word	0x00000000
	.align		4
        /*001c*/ 	.word	0xfffffffc


//--------------------- .text._Z9tdfc_vadddPdS_S_i --------------------------
	.section	.text._Z9tdfc_vadddPdS_S_i,"ax",@progbits
	.align	128
        .global         _Z9tdfc_vadddPdS_S_i
        .type           _Z9tdfc_vadddPdS_S_i,@function
        .size           _Z9tdfc_vadddPdS_S_i,(.L_x_1 - _Z9tdfc_vadddPdS_S_i)
        .other          _Z9tdfc_vadddPdS_S_i,@"STO_CUDA_ENTRY STV_DEFAULT"
_Z9tdfc_vadddPdS_S_i:
.text._Z9tdfc_vadddPdS_S_i:
[----:B------:R-:W-:Y:S01]  /*0000*/  LDC R1, c[0x0][0x37c] ;  /* 0x0000df00ff017b82 */ /* 0x000fe20000000800 */
[----:B------:R-:W0:Y:S07]  /*0010*/  S2R R0, SR_TID.X ;  /* 0x0000000000007919 */ /* 0x000e2e0000002100 */
[----:B------:R-:W0:Y:S01]  /*0020*/  S2UR UR4, SR_CTAID.X ;  /* 0x00000000000479c3 */ /* 0x000e220000002500 */
[----:B------:R-:W1:Y:S07]  /*0030*/  LDCU UR5, c[0x0][0x3a0] ;  /* 0x00007400ff0577ac */ /* 0x000e6e0008000800 */
[----:B------:R-:W0:Y:S02]  /*0040*/  LDC R11, c[0x0][0x360] ;  /* 0x0000d800ff0b7b82 */ /* 0x000e240000000800 */
[----:B0-----:R-:W-:-:S05]  /*0050*/  IMAD R11, R11, UR4, R0 ;  /* 0x000000040b0b7c24 */ /* 0x001fca000f8e0200 */
[----:B-1----:R-:W-:-:S13]  /*0060*/  ISETP.GE.AND P0, PT, R11, UR5, PT ;  /* 0x000000050b007c0c */ /* 0x002fda000bf06270 */
[----:B------:R-:W-:Y:S05]  /*0070*/  @P0 EXIT ;  /* 0x000000000000094d */ /* 0x000fea0003800000 */
[----:B------:R-:W0:Y:S01]  /*0080*/  LDC.64 R2, c[0x0][0x388] ;  /* 0x0000e200ff027b82 */ /* 0x000e220000000a00 */
[----:B------:R-:W1:Y:S07]  /*0090*/  LDCU.64 UR4, c[0x0][0x358] ;  /* 0x00006b00ff0477ac */ /* 0x000e6e0008000a00 */
[----:B------:R-:W2:Y:S08]  /*00a0*/  LDC.64 R4, c[0x0][0x390] ;  /* 0x0000e400ff047b82 */ /* 0x000eb00000000a00 */
[----:B------:R-:W3:Y:S01]  /*00b0*/  LDC.64 R6, c[0x0][0x380] ;  /* 0x0000e000ff067b82 */ /* 0x000ee20000000a00 */
[----:B0-----:R-:W-:-:S07]  /*00c0*/  IMAD.WIDE R2, R11, 0x8, R2 ;  /* 0x000000080b027825 */ /* 0x001fce00078e0202 */
[----:B------:R-:W0:Y:S01]  /*00d0*/  LDC.64 R8, c[0x0][0x398] ;  /* 0x0000e600ff087b82 */ /* 0x000e220000000a00 */
[----:B-1----:R-:W3:Y:S01]  /*00e0*/  LDG.E.64 R2, desc[UR4][R2.64] ;  /* 0x0000000402027981 */ /* 0x002ee2000c1e1b00 */
[----:B--2---:R-:W-:-:S06]  /*00f0*/  IMAD.WIDE R4, R11, 0x8, R4 ;  /* 0x000000080b047825 */ /* 0x004fcc00078e0204 */
[----:B------:R-:W3:Y:S01]  /*0100*/  LDG.E.64 R4, desc[UR4][R4.64] ;  /* 0x0000000404047981 */ /* 0x000ee2000c1e1b00 */
[----:B0-----:R-:W-:Y:S01]  /*0110*/  IMAD.WIDE R8, R11, 0x8, R8 ;  /* 0x000000080b087825 */ /* 0x001fe200078e0208 */
[----:B---3--:R-:W-:-:S07]  /*0120*/  DFMA R6, R2, R6, R4 ;  /* 0x000000060206722b */ /* 0x008fce0000000004 */
[----:B------:R-:W-:Y:S01]  /*0130*/  STG.E.64 desc[UR4][R8.64], R6 ;  /* 0x0000000608007986 */ /* 0x000fe2000c101b04 */
[----:B------:R-:W-:Y:S05]  /*0140*/  EXIT ;  /* 0x000000000000794d */ /* 0x000fea0003800000 */
.L_x_0:
[----:B------:R-:W-:-:S00]  /*0150*/  BRA `(.L_x_0) ;  /* 0xfffffffc00fc7947 */ /* 0x000fc0000383ffff */
[----:B------:R-:W-:-:S00]  /*0160*/  NOP ;  /* 0x0000000000007918 */ /* 0x000fc00000000000 */
        /* <DEDUP_REMOVED lines=9> */
.L_x_1:


//--------------------- .nv.shared.reserved.0     --------------------------
	.section	.nv.shared.reserved.0,"aw",@nobits
	.weak		__nv_reservedSMEM_offset_0_alias
	.size		__nv_reservedSMEM_offset_0_alias, 0, 64
	.other		__nv_reservedSMEM_offset_0_alias,@"STO_CUDA_RESERVED_SHARED STV_DEFAULT"
__nv_reservedSMEM_offset_0_alias:
	.zero		0
	.zero		64


//--------------------- .nv.constant0._Z9tdfc_vadddPdS_S_i --------------------------
	.section	.nv.constant0._Z9tdfc_vadddPdS_S_i,"a",@progbits
	.sectionflags	@""
	.align	4
.nv.constant0._Z9tdfc_vadddPdS_S_i:
	.zero		932


//--------------------- SYMBOLS --------------------------

	.type		.nv.reservedSmem.offset0,@object
	.size		.nv.reservedSmem.offset0,0x4
